	.headerflags	@"EF_CUDA_TEXMODE_UNIFIED EF_CUDA_64BIT_ADDRESS EF_CUDA_ACCELERATORS EF_CUDA_SM90 EF_CUDA_VIRTUAL_SM(EF_CUDA_SM90)"
	.elftype	@"ET_EXEC"


//--------------------- .nv.info                  --------------------------
	.section	.nv.info,"",@"SHT_CUDA_INFO"
	.align	4


	//----- nvinfo : EIATTR_REGCOUNT
	.align		4
        /*0000*/ 	.byte	0x04, 0x2f
        /*0002*/ 	.short	(.L_1 - .L_0)
	.align		4
.L_0:
        /*0004*/ 	.word	index@(triton_mm)
        /*0008*/ 	.word	0x00000028


	//----- nvinfo : EIATTR_MIN_STACK_SIZE
	.align		4
.L_1:
        /*000c*/ 	.byte	0x04, 0x12
        /*000e*/ 	.short	(.L_3 - .L_2)
	.align		4
.L_2:
        /*0010*/ 	.word	index@(triton_mm)
        /*0014*/ 	.word	0x00000000


	//----- nvinfo : EIATTR_FRAME_SIZE
	.align		4
.L_3:
        /*0018*/ 	.byte	0x04, 0x11
        /*001a*/ 	.short	(.L_5 - .L_4)
	.align		4
.L_4:
        /*001c*/ 	.word	index@(triton_mm)
        /*0020*/ 	.word	0x00000000


	//----- nvinfo : EIATTR_MIN_STACK_SIZE
	.align		4
.L_5:
        /*0024*/ 	.byte	0x04, 0x12
        /*0026*/ 	.short	(.L_7 - .L_6)
	.align		4
.L_6:
        /*0028*/ 	.word	index@(triton_mm)
        /*002c*/ 	.word	0x00000000
.L_7:


//--------------------- .nv.info.triton_mm        --------------------------
	.section	.nv.info.triton_mm,"",@"SHT_CUDA_INFO"
	.sectionflags	@""
	.align	4


	//----- nvinfo : EIATTR_CUDA_API_VERSION
	.align		4
        /*0000*/ 	.byte	0x04, 0x37
        /*0002*/ 	.short	(.L_9 - .L_8)
.L_8:
        /*0004*/ 	.word	0x0000007c


	//----- nvinfo : EIATTR_KPARAM_INFO
	.align		4
.L_9:
        /*0008*/ 	.byte	0x04, 0x17
        /*000a*/ 	.short	(.L_11 - .L_10)
.L_10:
        /*000c*/ 	.word	0x00000000
        /*0010*/ 	.short	0x0002
        /*0012*/ 	.short	0x0010
        /*0014*/ 	.byte	0x00, 0xf0, 0x21, 0x00


	//----- nvinfo : EIATTR_KPARAM_INFO
	.align		4
.L_11:
        /*0018*/ 	.byte	0x04, 0x17
        /*001a*/ 	.short	(.L_13 - .L_12)
.L_12:
        /*001c*/ 	.word	0x00000000
        /*0020*/ 	.short	0x0001
        /*0022*/ 	.short	0x0008
        /*0024*/ 	.byte	0x00, 0xf0, 0x21, 0x00


	//----- nvinfo : EIATTR_KPARAM_INFO
	.align		4
.L_13:
        /*0028*/ 	.byte	0x04, 0x17
        /*002a*/ 	.short	(.L_15 - .L_14)
.L_14:
        /*002c*/ 	.word	0x00000000
        /*0030*/ 	.short	0x0000
        /*0032*/ 	.short	0x0000
        /*0034*/ 	.byte	0x00, 0xf0, 0x21, 0x00


	//----- nvinfo : EIATTR_SPARSE_MMA_MASK
	.align		4
.L_15:
        /*0038*/ 	.byte	0x03, 0x50
        /*003a*/ 	.short	0x0000


	//----- nvinfo : EIATTR_MAXREG_COUNT
	.align		4
        /*003c*/ 	.byte	0x03, 0x1b
        /*003e*/ 	.short	0x00ff


	//----- nvinfo : EIATTR_EXIT_INSTR_OFFSETS
	.align		4
        /*0040*/ 	.byte	0x04, 0x1c
        /*0042*/ 	.short	(.L_17 - .L_16)


	//   ....[0]....
.L_16:
        /*0044*/ 	.word	0x000098d0


	//   ....[1]....
        /*0048*/ 	.word	0x00009920


	//----- nvinfo : EIATTR_MAX_THREADS
	.align		4
.L_17:
        /*004c*/ 	.byte	0x04, 0x05
        /*004e*/ 	.short	(.L_19 - .L_18)
.L_18:
        /*0050*/ 	.word	0x00000040
        /*0054*/ 	.word	0x00000001
        /*0058*/ 	.word	0x00000001


	//----- nvinfo : EIATTR_CBANK_PARAM_SIZE
	.align		4
.L_19:
        /*005c*/ 	.byte	0x03, 0x19
        /*005e*/ 	.short	0x0018


	//----- nvinfo : EIATTR_PARAM_CBANK
	.align		4
        /*0060*/ 	.byte	0x04, 0x0a
        /*0062*/ 	.short	(.L_21 - .L_20)
	.align		4
.L_20:
        /*0064*/ 	.word	index@(.nv.constant0.triton_mm)
        /*0068*/ 	.short	0x0210
        /*006a*/ 	.short	0x0018


	//----- nvinfo : EIATTR_SW_WAR
	.align		4
.L_21:
        /*006c*/ 	.byte	0x04, 0x36
        /*006e*/ 	.short	(.L_23 - .L_22)
.L_22:
        /*0070*/ 	.word	0x00000008
.L_23:


//--------------------- .nv.callgraph             --------------------------
	.section	.nv.callgraph,"",@"SHT_CUDA_CALLGRAPH"
	.align	4
	.sectionentsize	8
	.align		4
        /*0000*/ 	.word	0x00000000
	.align		4
        /*0004*/ 	.word	0xffffffff
	.align		4
        /*0008*/ 	.word	0x00000000
	.align		4
        /*000c*/ 	.word	0xfffffffe
	.align		4
        /*0010*/ 	.word	0x00000000
	.align		4
        /*0014*/ 	.word	0xfffffffd
	.align		4
        /*0018*/ 	.word	0x00000000
	.align		4
        /*001c*/ 	.word	0xfffffffc


//--------------------- .text.triton_mm           --------------------------
	.section	.text.triton_mm,"ax",@progbits
	.sectionflags	@"SHF_BARRIERS=1"
	.align	128
        .global         triton_mm
        .type           triton_mm,@function
        .size           triton_mm,(.L_x_1 - triton_mm)
        .other          triton_mm,@"STO_CUDA_ENTRY STV_DEFAULT"
triton_mm:
.text.triton_mm:
[----:B------:R-:W0:Y:S02]  /*0000*/  LDC R1, c[0x0][0x28] ;  /* 0x00000a00ff017b82 */ /* 0x000e240000000800 */
[----:B------:R-:W1:Y:S01]  /*0010*/  S2R R37, SR_CTAID.X ;  /* 0x0000000000257919 */ /* 0x000e620000002500 */
[----:B------:R-:W-:Y:S01]  /*0020*/  IMAD.MOV.U32 R5, RZ, RZ, -0x8 ;  /* 0xfffffff8ff057424 */ /* 0x000fe200078e00ff */
[----:B------:R-:W2:Y:S01]  /*0030*/  LDC.64 R24, c[0x0][0x210] ;  /* 0x00008400ff187b82 */ /* 0x000ea20000000a00 */
[----:B------:R-:W-:-:S07]  /*0040*/  ULDC.64 UR6, c[0x0][0x208] ;  /* 0x0000820000067ab9 */ /* 0x000fce0000000a00 */
[----:B------:R-:W3:Y:S01]  /*0050*/  LDC.64 R20, c[0x0][0x218] ;  /* 0x00008600ff147b82 */ /* 0x000ee20000000a00 */
[----:B-1----:R-:W-:-:S05]  /*0060*/  IMAD.HI R0, R37, 0x38e38e39, RZ ;  /* 0x38e38e3925007827 */ /* 0x002fca00078e02ff */
[----:B------:R-:W-:-:S04]  /*0070*/  SHF.R.U32.HI R3, RZ, 0x1f, R0 ;  /* 0x0000001fff037819 */ /* 0x000fc80000011600 */
[----:B------:R-:W-:-:S05]  /*0080*/  LEA.HI.SX32 R0, R0, R3, 0x16 ;  /* 0x0000000300007211 */ /* 0x000fca00078fb2ff */
[C---:B------:R-:W-:Y:S02]  /*0090*/  IMAD R2, R0.reuse, R5, 0x1 ;  /* 0x0000000100027424 */ /* 0x040fe400078e0205 */
[----:B------:R-:W-:-:S03]  /*00a0*/  IMAD R5, R0, -0x1200, R37 ;  /* 0xffffee0000057824 */ /* 0x000fc600078e0225 */
[----:B------:R-:W-:Y:S02]  /*00b0*/  VIMNMX R2, R2, 0x8, PT ;  /* 0x0000000802027848 */ /* 0x000fe40003fe0100 */
[----:B------:R-:W-:Y:S02]  /*00c0*/  IABS R11, R5 ;  /* 0x00000005000b7213 */ /* 0x000fe40000000000 */
[-C--:B------:R-:W-:Y:S02]  /*00d0*/  IABS R7, R2.reuse ;  /* 0x0000000200077213 */ /* 0x080fe40000000000 */
[----:B------:R-:W-:Y:S02]  /*00e0*/  LOP3.LUT R5, R5, R2, RZ, 0x3c, !PT ;  /* 0x0000000205057212 */ /* 0x000fe400078e3cff */
[----:B------:R-:W1:Y:S02]  /*00f0*/  I2F.RP R3, R7 ;  /* 0x0000000700037306 */ /* 0x000e640000209400 */
[----:B------:R-:W-:-:S02]  /*0100*/  ISETP.GE.AND P0, PT, R5, RZ, PT ;  /* 0x000000ff0500720c */ /* 0x000fc40003f06270 */
[----:B------:R-:W-:-:S04]  /*0110*/  LOP3.LUT R5, RZ, R2, RZ, 0x33, !PT ;  /* 0x00000002ff057212 */ /* 0x000fc800078e33ff */
[----:B-1----:R-:W1:Y:S02]  /*0120*/  MUFU.RCP R3, R3 ;  /* 0x0000000300037308 */ /* 0x002e640000001000 */
[----:B-1----:R-:W-:Y:S02]  /*0130*/  VIADD R30, R3, 0xffffffe ;  /* 0x0ffffffe031e7836 */ /* 0x002fe40000000000 */
[----:B------:R-:W1:Y:S04]  /*0140*/  S2R R3, SR_TID.X ;  /* 0x0000000000037919 */ /* 0x000e680000002100 */
[----:B------:R4:W5:Y:S02]  /*0150*/  F2I.FTZ.U32.TRUNC.NTZ R31, R30 ;  /* 0x0000001e001f7305 */ /* 0x000964000021f000 */
[----:B----4-:R-:W-:Y:S01]  /*0160*/  IMAD.MOV.U32 R30, RZ, RZ, RZ ;  /* 0x000000ffff1e7224 */ /* 0x010fe200078e00ff */
[----:B-----5:R-:W-:-:S05]  /*0170*/  IADD3 R4, RZ, -R31, RZ ;  /* 0x8000001fff047210 */ /* 0x020fca0007ffe0ff */
[----:B------:R-:W-:Y:S01]  /*0180*/  IMAD.MOV.U32 R0, RZ, RZ, R4 ;  /* 0x000000ffff007224 */ /* 0x000fe200078e0004 */
[----:B------:R-:W-:-:S03]  /*0190*/  IABS R4, R2 ;  /* 0x0000000200047213 */ /* 0x000fc60000000000 */
[----:B------:R-:W-:Y:S01]  /*01a0*/  IMAD R9, R0, R7, RZ ;  /* 0x0000000700097224 */ /* 0x000fe200078e02ff */
[----:B------:R-:W-:-:S03]  /*01b0*/  IADD3 R4, RZ, -R4, RZ ;  /* 0x80000004ff047210 */ /* 0x000fc60007ffe0ff */
[----:B------:R-:W-:Y:S01]  /*01c0*/  IMAD.HI.U32 R0, R31, R9, R30 ;  /* 0x000000091f007227 */ /* 0x000fe200078e001e */
[----:B-1----:R-:W-:-:S05]  /*01d0*/  SHF.L.U32 R9, R3, 0x2, RZ ;  /* 0x0000000203097819 */ /* 0x002fca00000006ff */
[----:B------:R-:W-:-:S04]  /*01e0*/  IMAD.HI.U32 R0, R0, R11, RZ ;  /* 0x0000000b00007227 */ /* 0x000fc800078e00ff */
[----:B------:R-:W-:-:S05]  /*01f0*/  IMAD R4, R0, R4, R11 ;  /* 0x0000000400047224 */ /* 0x000fca00078e020b */
[----:B------:R-:W-:-:S13]  /*0200*/  ISETP.GT.U32.AND P2, PT, R7, R4, PT ;  /* 0x000000040700720c */ /* 0x000fda0003f44070 */
[----:B------:R-:W-:Y:S02]  /*0210*/  @!P2 IMAD.IADD R4, R4, 0x1, -R7 ;  /* 0x000000010404a824 */ /* 0x000fe400078e0a07 */
[----:B------:R-:W-:-:S03]  /*0220*/  @!P2 VIADD R0, R0, 0x1 ;  /* 0x000000010000a836 */ /* 0x000fc60000000000 */
[----:B------:R-:W-:Y:S02]  /*0230*/  ISETP.GE.U32.AND P1, PT, R4, R7, PT ;  /* 0x000000070400720c */ /* 0x000fe40003f26070 */
[----:B------:R-:W-:-:S04]  /*0240*/  SHF.R.U32.HI R7, RZ, 0x1, R3 ;  /* 0x00000001ff077819 */ /* 0x000fc80000011603 */
[----:B------:R-:W-:-:S07]  /*0250*/  SGXT.U32 R7, R7, 0x5 ;  /* 0x000000050707781a */ /* 0x000fce0000000000 */
[----:B------:R-:W-:Y:S02]  /*0260*/  @P1 IADD3 R0, R0, 0x1, RZ ;  /* 0x0000000100001810 */ /* 0x000fe40007ffe0ff */
[----:B------:R-:W-:-:S03]  /*0270*/  ISETP.NE.AND P1, PT, R2, RZ, PT ;  /* 0x000000ff0200720c */ /* 0x000fc60003f25270 */
[----:B------:R-:W-:-:S05]  /*0280*/  @!P0 IMAD.MOV R0, RZ, RZ, -R0 ;  /* 0x000000ffff008224 */ /* 0x000fca00078e0a00 */
[----:B------:R-:W-:-:S05]  /*0290*/  SEL R5, R5, R0, !P1 ;  /* 0x0000000005057207 */ /* 0x000fca0004800000 */
[----:B------:R-:W-:-:S05]  /*02a0*/  IMAD.SHL.U32 R30, R5, 0x20, RZ ;  /* 0x00000020051e7824 */ /* 0x000fca00078e00ff */
[----:B------:R-:W-:-:S05]  /*02b0*/  LOP3.LUT R0, R30, R7, RZ, 0xfc, !PT ;  /* 0x000000071e007212 */ /* 0x000fca00078efcff */
[----:B------:R-:W-:-:S05]  /*02c0*/  IMAD.HI R2, R0, 0x38e38e39, RZ ;  /* 0x38e38e3900027827 */ /* 0x000fca00078e02ff */
[----:B------:R-:W-:-:S04]  /*02d0*/  SHF.R.U32.HI R5, RZ, 0x1f, R2 ;  /* 0x0000001fff057819 */ /* 0x000fc80000011602 */
[----:B------:R-:W-:Y:S02]  /*02e0*/  LEA.HI.SX32 R5, R2, R5, 0x14 ;  /* 0x0000000502057211 */ /* 0x000fe400078fa2ff */
[----:B------:R-:W-:-:S03]  /*02f0*/  LOP3.LUT R2, R3, 0x1, RZ, 0xc0, !PT ;  /* 0x0000000103027812 */ /* 0x000fc600078ec0ff */
[----:B------:R-:W-:Y:S02]  /*0300*/  IMAD R5, R5, -0x4800, R0 ;  /* 0xffffb80005057824 */ /* 0x000fe400078e0200 */
[----:B------:R-:W-:Y:S02]  /*0310*/  IMAD.SHL.U32 R0, R2, 0x4, RZ ;  /* 0x0000000402007824 */ /* 0x000fe400078e00ff */
[----:B------:R-:W-:-:S03]  /*0320*/  IMAD R11, R5, 0x180, R2 ;  /* 0x00000180050b7824 */ /* 0x000fc600078e0202 */
[----:B------:R-:W-:Y:S01]  /*0330*/  LOP3.LUT R5, R0, 0x8, R9, 0xf8, !PT ;  /* 0x0000000800057812 */ /* 0x000fe200078ef809 */
[----:B------:R-:W-:-:S04]  /*0340*/  IMAD.SHL.U32 R11, R11, 0x8, RZ ;  /* 0x000000080b0b7824 */ /* 0x000fc800078e00ff */
[----:B--2---:R-:W-:-:S04]  /*0350*/  IMAD.WIDE.U32 R24, R5, 0x2, R24 ;  /* 0x0000000205187825 */ /* 0x004fc800078e0018 */
[----:B---3--:R-:W-:Y:S01]  /*0360*/  IMAD.WIDE R20, R11, 0x2, R20 ;  /* 0x000000020b147825 */ /* 0x008fe200078e0214 */
[----:B------:R-:W2:Y:S01]  /*0370*/  LDG.E.64 R4, desc[UR6][R24.64] ;  /* 0x0000000618047981 */ /* 0x000ea2000c1e1b00 */
[----:B------:R-:W-:Y:S06]  /*0380*/  BAR.SYNC.DEFER_BLOCKING 0x0 ;  /* 0x0000000000007b1d */ /* 0x000fec0000010000 */
[----:B------:R-:W3:Y:S02]  /*0390*/  LDG.E.128 R32, desc[UR6][R20.64] ;  /* 0x0000000614207981 */ /* 0x000ee4000c1e1d00 */
[----:B------:R-:W1:Y:S01]  /*03a0*/  S2UR UR5, SR_CgaCtaId ;  /* 0x00000000000579c3 */ /* 0x000e620000008800 */
[--C-:B------:R-:W-:Y:S01]  /*03b0*/  SHF.R.U32.HI R2, RZ, 0x1, R3.reuse ;  /* 0x00000001ff027819 */ /* 0x100fe20000011603 */
[----:B------:R-:W-:Y:S01]  /*03c0*/  UMOV UR4, 0x400 ;  /* 0x0000040000047882 */ /* 0x000fe20000000000 */
[----:B------:R-:W-:-:S02]  /*03d0*/  SHF.R.U32.HI R8, RZ, 0x2, R3 ;  /* 0x00000002ff087819 */ /* 0x000fc40000011603 */
[----:B------:R-:W-:Y:S02]  /*03e0*/  LOP3.LUT R9, R9, 0x8, R2, 0x48, !PT ;  /* 0x0000000809097812 */ /* 0x000fe400078e4802 */
[----:B------:R-:W-:Y:S02]  /*03f0*/  SGXT.U32 R2, R8, 0x4 ;  /* 0x000000040802781a */ /* 0x000fe40000000000 */
[----:B------:R-:W-:Y:S02]  /*0400*/  SHF.L.U32 R6, R3, 0x3, RZ ;  /* 0x0000000303067819 */ /* 0x000fe400000006ff */
[----:B------:R-:W-:Y:S01]  /*0410*/  SHF.R.U32.HI R36, RZ, 0x2, R3 ;  /* 0x00000002ff247819 */ /* 0x000fe20000011603 */
[----:B------:R-:W-:Y:S01]  /*0420*/  IMAD R9, R2, 0x10, R9 ;  /* 0x0000001002097824 */ /* 0x000fe200078e0209 */
[----:B------:R-:W-:Y:S02]  /*0430*/  LOP3.LUT R6, R6, 0x8, R3, 0x48, !PT ;  /* 0x0000000806067812 */ /* 0x000fe400078e4803 */
[----:B------:R-:W-:-:S02]  /*0440*/  SHF.R.U32.HI R2, RZ, 0x4, R3 ;  /* 0x00000004ff027819 */ /* 0x000fc40000011603 */
[----:B------:R-:W-:Y:S01]  /*0450*/  IADD3 R9, R0, R9, RZ ;  /* 0x0000000900097210 */ /* 0x000fe20007ffe0ff */
[----:B------:R-:W-:Y:S01]  /*0460*/  IMAD R28, R7, 0x10, R6 ;  /* 0x00000010071c7824 */ /* 0x000fe200078e0206 */
[----:B------:R-:W-:Y:S02]  /*0470*/  SHF.R.U32.HI R7, RZ, 0x2, R3 ;  /* 0x00000002ff077819 */ /* 0x000fe40000011603 */
[----:B------:R-:W-:Y:S02]  /*0480*/  LOP3.LUT R36, R36, 0x8, RZ, 0xc0, !PT ;  /* 0x0000000824247812 */ /* 0x000fe400078ec0ff */
[----:B------:R-:W-:Y:S01]  /*0490*/  SGXT.U32 R0, R2, 0x1 ;  /* 0x000000010200781a */ /* 0x000fe20000000000 */
[----:B-1----:R-:W-:Y:S01]  /*04a0*/  UPRMT UR4, UR5, 0x654, UR4 ;  /* 0x0000065405047896 */ /* 0x002fe20008000004 */
[----:B------:R-:W-:Y:S02]  /*04b0*/  SGXT.U32 R7, R7, 0x1 ;  /* 0x000000010707781a */ /* 0x000fe40000000000 */
[----:B------:R-:W-:-:S02]  /*04c0*/  LOP3.LUT R2, R36, 0x10, R3, 0xf8, !PT ;  /* 0x0000001024027812 */ /* 0x000fc400078ef803 */
[----:B------:R-:W-:Y:S01]  /*04d0*/  LOP3.LUT R0, R0, R7, RZ, 0x3c, !PT ;  /* 0x0000000700007212 */ /* 0x000fe200078e3cff */
[----:B------:R-:W-:Y:S01]  /*04e0*/  IMAD.SHL.U32 R27, R7, 0x10, RZ ;  /* 0x00000010071b7824 */ /* 0x000fe200078e00ff */
[----:B------:R-:W-:Y:S02]  /*04f0*/  LEA R29, R9, UR4, 0x1 ;  /* 0x00000004091d7c11 */ /* 0x000fe4000f8e08ff */
[----:B------:R-:W-:Y:S01]  /*0500*/  LEA R28, R28, UR4, 0x1 ;  /* 0x000000041c1c7c11 */ /* 0x000fe2000f8e08ff */
[----:B------:R-:W-:Y:S01]  /*0510*/  IMAD.SHL.U32 R0, R0, 0x10, RZ ;  /* 0x0000001000007824 */ /* 0x000fe200078e00ff */
[----:B------:R-:W-:Y:S02]  /*0520*/  LOP3.LUT R2, R2, 0x7, R3, 0xf8, !PT ;  /* 0x0000000702027812 */ /* 0x000fe400078ef803 */
[C---:B------:R-:W-:Y:S01]  /*0530*/  LOP3.LUT R6, R3.reuse, 0x8, RZ, 0xc0, !PT ;  /* 0x0000000803067812 */ /* 0x040fe200078ec0ff */
[----:B------:R-:W-:Y:S02]  /*0540*/  IMAD.SHL.U32 R3, R3, 0x20, RZ ;  /* 0x0000002003037824 */ /* 0x000fe400078e00ff */
[----:B------:R-:W-:Y:S01]  /*0550*/  IMAD.SHL.U32 R2, R2, 0x20, RZ ;  /* 0x0000002002027824 */ /* 0x000fe200078e00ff */
[----:B------:R-:W-:-:S02]  /*0560*/  SHF.L.U32 R6, R6, 0x1, RZ ;  /* 0x0000000106067819 */ /* 0x000fc400000006ff */
[----:B------:R-:W-:Y:S02]  /*0570*/  LOP3.LUT R26, R0, 0x1e0, R3, 0xf8, !PT ;  /* 0x000001e0001a7812 */ /* 0x000fe400078ef803 */
[----:B------:R-:W-:Y:S02]  /*0580*/  LOP3.LUT R27, R2, R27, R6, 0xf6, !PT ;  /* 0x0000001b021b7212 */ /* 0x000fe400078ef606 */
[----:B--2---:R-:W-:Y:S01]  /*0590*/  MOV R22, R4 ;  /* 0x0000000400167202 */ /* 0x004fe20000000f00 */
[----:B------:R-:W-:-:S05]  /*05a0*/  IMAD.MOV.U32 R23, RZ, RZ, R5 ;  /* 0x000000ffff177224 */ /* 0x000fca00078e0005 */
[----:B------:R-:W-:Y:S04]  /*05b0*/  STS.64 [R29], R22 ;  /* 0x000000161d007388 */ /* 0x000fe80000000a00 */
[----:B---3--:R-:W-:Y:S01]  /*05c0*/  STS.128 [R28+0x400], R32 ;  /* 0x000400201c007388 */ /* 0x008fe20000000c00 */
[----:B------:R-:W-:Y:S06]  /*05d0*/  BAR.SYNC.DEFER_BLOCKING 0x0 ;  /* 0x0000000000007b1d */ /* 0x000fec0000010000 */
[----:B------:R-:W2:Y:S04]  /*05e0*/  LDG.E.64 R2, desc[UR6][R24.64+0x20] ;  /* 0x0000200618027981 */ /* 0x000ea8000c1e1b00 */
[----:B------:R-:W-:Y:S04]  /*05f0*/  LDSM.16.M88.4 R4, [R26+UR4] ;  /* 0x000000041a04783b */ /* 0x000fe80008000200 */
[----:B------:R-:W1:Y:S01]  /*0600*/  LDSM.16.M88.4 R12, [R27+UR4+0x400] ;  /* 0x000400041b0c783b */ /* 0x000e620008000200 */
[----:B------:R-:W-:Y:S06]  /*0610*/  BAR.SYNC.DEFER_BLOCKING 0x0 ;  /* 0x0000000000007b1d */ /* 0x000fec0000010000 */
[----:B------:R-:W3:Y:S01]  /*0620*/  LDG.E.128 R8, desc[UR6][R20.64+0x20] ;  /* 0x0000200614087981 */ /* 0x000ee2000c1e1d00 */
[----:B-1----:R-:W-:Y:S06]  /*0630*/  HMMA.16816.F32.BF16 R16, R4, R12, RZ ;  /* 0x0000000c0410723c */ /* 0x002fec00000418ff */
[----:B------:R-:W-:Y:S01]  /*0640*/  HMMA.16816.F32.BF16 R4, R4, R14, RZ ;  /* 0x0000000e0404723c */ /* 0x000fe200000418ff */
[----:B--2---:R-:W-:Y:S01]  /*0650*/  IMAD.MOV.U32 R22, RZ, RZ, R2 ;  /* 0x000000ffff167224 */ /* 0x004fe200078e0002 */
[----:B------:R-:W-:-:S05]  /*0660*/  MOV R23, R3 ;  /* 0x0000000300177202 */ /* 0x000fca0000000f00 */
[----:B------:R-:W-:Y:S04]  /*0670*/  STS.64 [R29], R22 ;  /* 0x000000161d007388 */ /* 0x000fe80000000a00 */
[----:B---3--:R1:W-:Y:S01]  /*0680*/  STS.128 [R28+0x400], R8 ;  /* 0x000400081c007388 */ /* 0x0083e20000000c00 */
[----:B------:R-:W-:Y:S06]  /*0690*/  BAR.SYNC.DEFER_BLOCKING 0x0 ;  /* 0x0000000000007b1d */ /* 0x000fec0000010000 */
[----:B------:R-:W2:Y:S04]  /*06a0*/  LDG.E.64 R2, desc[UR6][R24.64+0x40] ;  /* 0x0000400618027981 */ /* 0x000ea8000c1e1b00 */
[----:B------:R-:W-:Y:S04]  /*06b0*/  LDSM.16.M88.4 R12, [R26+UR4] ;  /* 0x000000041a0c783b */ /* 0x000fe80008000200 */
[----:B------:R-:W3:Y:S01]  /*06c0*/  LDSM.16.M88.4 R32, [R27+UR4+0x400] ;  /* 0x000400041b20783b */ /* 0x000ee20008000200 */
[----:B------:R-:W-:Y:S06]  /*06d0*/  BAR.SYNC.DEFER_BLOCKING 0x0 ;  /* 0x0000000000007b1d */ /* 0x000fec0000010000 */
[----:B-1----:R-:W4:Y:S01]  /*06e0*/  LDG.E.128 R8, desc[UR6][R20.64+0x40] ;  /* 0x0000400614087981 */ /* 0x002f22000c1e1d00 */
[----:B---3--:R-:W-:Y:S06]  /*06f0*/  HMMA.16816.F32.BF16 R16, R12, R32, R16 ;  /* 0x000000200c10723c */ /* 0x008fec0000041810 */
[----:B------:R-:W-:Y:S01]  /*0700*/  HMMA.16816.F32.BF16 R4, R12, R34, R4 ;  /* 0x000000220c04723c */ /* 0x000fe20000041804 */
[----:B--2---:R-:W-:-:S02]  /*0710*/  IMAD.MOV.U32 R22, RZ, RZ, R2 ;  /* 0x000000ffff167224 */ /* 0x004fc400078e0002 */
[----:B------:R-:W-:-:S05]  /*0720*/  IMAD.MOV.U32 R23, RZ, RZ, R3 ;  /* 0x000000ffff177224 */ /* 0x000fca00078e0003 */
[----:B------:R-:W-:Y:S04]  /*0730*/  STS.64 [R29], R22 ;  /* 0x000000161d007388 */ /* 0x000fe80000000a00 */
[----:B----4-:R1:W-:Y:S01]  /*0740*/  STS.128 [R28+0x400], R8 ;  /* 0x000400081c007388 */ /* 0x0103e20000000c00 */
        /* <DEDUP_REMOVED lines=8> */
[----:B--2---:R-:W-:Y:S01]  /*07d0*/  MOV R22, R2 ;  /* 0x0000000200167202 */ /* 0x004fe20000000f00 */
        /* <DEDUP_REMOVED lines=11> */
[----:B--2---:R-:W-:Y:S01]  /*0890*/  IMAD.MOV.U32 R22, RZ, RZ, R2 ;  /* 0x000000ffff167224 */ /* 0x004fe200078e0002 */
[----:B------:R-:W-:-:S05]  /*08a0*/  MOV R23, R3 ;  /* 0x0000000300177202 */ /* 0x000fca0000000f00 */
        /* <DEDUP_REMOVED lines=2221> */
[----:B----4-:R-:W-:Y:S01]  /*9380*/  STS.128 [R28+0x400], R8 ;  /* 0x000400081c007388 */ /* 0x010fe20000000c00 */
[----:B------:R-:W-:Y:S06]  /*9390*/  BAR.SYNC.DEFER_BLOCKING 0x0 ;  /* 0x0000000000007b1d */ /* 0x000fec0000010000 */
[----:B------:R-:W2:Y:S04]  /*93a0*/  LDG.E.64 R2, desc[UR6][R24.64+0x17c0] ;  /* 0x0017c00618027981 */ /* 0x000ea8000c1e1b00 */
[----:B------:R-:W-:Y:S04]  /*93b0*/  LDSM.16.M88.4 R8, [R26+UR4] ;  /* 0x000000041a08783b */ /* 0x000fe80008000200 */
[----:B------:R-:W1:Y:S01]  /*93c0*/  LDSM.16.M88.4 R12, [R27+UR4+0x400] ;  /* 0x000400041b0c783b */ /* 0x000e620008000200 */
[----:B------:R-:W-:Y:S06]  /*93d0*/  BAR.SYNC.DEFER_BLOCKING 0x0 ;  /* 0x0000000000007b1d */ /* 0x000fec0000010000 */
[----:B------:R-:W3:Y:S01]  /*93e0*/  LDG.E.128 R32, desc[UR6][R20.64+0x17c0] ;  /* 0x0017c00614207981 */ /* 0x000ee2000c1e1d00 */
[----:B-1----:R-:W-:Y:S06]  /*93f0*/  HMMA.16816.F32.BF16 R16, R8, R12, R16 ;  /* 0x0000000c0810723c */ /* 0x002fec0000041810 */
[----:B------:R-:W-:Y:S01]  /*9400*/  HMMA.16816.F32.BF16 R4, R8, R14, R4 ;  /* 0x0000000e0804723c */ /* 0x000fe20000041804 */
[----:B--2---:R-:W-:Y:S04]  /*9410*/  STS.64 [R29], R2 ;  /* 0x000000021d007388 */ /* 0x004fe80000000a00 */
[----:B---3--:R1:W-:Y:S01]  /*9420*/  STS.128 [R28+0x400], R32 ;  /* 0x000400201c007388 */ /* 0x0083e20000000c00 */
[----:B------:R-:W-:Y:S06]  /*9430*/  BAR.SYNC.DEFER_BLOCKING 0x0 ;  /* 0x0000000000007b1d */ /* 0x000fec0000010000 */
[----:B------:R-:W2:Y:S04]  /*9440*/  LDG.E.64 R24, desc[UR6][R24.64+0x17e0] ;  /* 0x0017e00618187981 */ /* 0x000ea8000c1e1b00 */
[----:B------:R-:W-:Y:S04]  /*9450*/  LDSM.16.M88.4 R8, [R26+UR4] ;  /* 0x000000041a08783b */ /* 0x000fe80008000200 */
[----:B------:R-:W3:Y:S01]  /*9460*/  LDSM.16.M88.4 R12, [R27+UR4+0x400] ;  /* 0x000400041b0c783b */ /* 0x000ee20008000200 */
[----:B------:R-:W-:Y:S06]  /*9470*/  BAR.SYNC.DEFER_BLOCKING 0x0 ;  /* 0x0000000000007b1d */ /* 0x000fec0000010000 */
[----:B------:R-:W4:Y:S01]  /*9480*/  LDG.E.128 R20, desc[UR6][R20.64+0x17e0] ;  /* 0x0017e00614147981 */ /* 0x000f22000c1e1d00 */
[----:B------:R-:W-:Y:S01]  /*9490*/  IMAD.HI R0, R37, 0x38e38e39, RZ ;  /* 0x38e38e3925007827 */ /* 0x000fe200078e02ff */
[----:B-1----:R-:W-:-:S02]  /*94a0*/  IADD3 R34, RZ, -R31, RZ ;  /* 0x8000001fff227210 */ /* 0x002fc40007ffe0ff */
[----:B------:R-:W-:Y:S02]  /*94b0*/  ISETP.GE.AND P2, PT, R37, RZ, PT ;  /* 0x000000ff2500720c */ /* 0x000fe40003f46270 */
[----:B------:R-:W-:-:S04]  /*94c0*/  SHF.R.U32.HI R3, RZ, 0x1f, R0 ;  /* 0x0000001fff037819 */ /* 0x000fc80000011600 */
[----:B------:R-:W-:Y:S02]  /*94d0*/  LEA.HI.SX32 R0, R0, R3, 0x16 ;  /* 0x0000000300007211 */ /* 0x000fe400078fb2ff */
[----:B------:R-:W-:Y:S01]  /*94e0*/  MOV R3, 0xfffffff8 ;  /* 0xfffffff800037802 */ /* 0x000fe20000000f00 */
[----:B---3--:R-:W-:Y:S04]  /*94f0*/  HMMA.16816.F32.BF16 R16, R8, R12, R16 ;  /* 0x0000000c0810723c */ /* 0x008fe80000041810 */
[----:B------:R-:W-:Y:S02]  /*9500*/  IMAD R2, R0, R3, 0x1 ;  /* 0x0000000100027424 */ /* 0x000fe400078e0203 */
[----:B------:R-:W-:Y:S03]  /*9510*/  HMMA.16816.F32.BF16 R4, R8, R14, R4 ;  /* 0x0000000e0804723c */ /* 0x000fe60000041804 */
[----:B------:R-:W-:-:S04]  /*9520*/  VIMNMX R2, R2, 0x8, PT ;  /* 0x0000000802027848 */ /* 0x000fc80003fe0100 */
[----:B------:R-:W-:-:S04]  /*9530*/  IABS R3, R2 ;  /* 0x0000000200037213 */ /* 0x000fc80000000000 */
[----:B------:R-:W1:Y:S01]  /*9540*/  I2F.RP R32, R3 ;  /* 0x0000000300207306 */ /* 0x000e620000209400 */
[----:B------:R-:W-:-:S07]  /*9550*/  IMAD R31, R34, R3, RZ ;  /* 0x00000003221f7224 */ /* 0x000fce00078e02ff */
[----:B-1----:R-:W1:Y:S02]  /*9560*/  MUFU.RCP R32, R32 ;  /* 0x0000002000207308 */ /* 0x002e640000001000 */
[----:B-1----:R-:W-:-:S06]  /*9570*/  VIADD R12, R32, 0xffffffe ;  /* 0x0ffffffe200c7836 */ /* 0x002fcc0000000000 */
[----:B------:R1:W3:Y:S02]  /*9580*/  F2I.FTZ.U32.TRUNC.NTZ R13, R12 ;  /* 0x0000000c000d7305 */ /* 0x0002e4000021f000 */
[----:B-1----:R-:W-:-:S04]  /*9590*/  IMAD.MOV.U32 R12, RZ, RZ, RZ ;  /* 0x000000ffff0c7224 */ /* 0x002fc800078e00ff */
[----:B---3--:R-:W-:Y:S01]  /*95a0*/  IMAD.HI.U32 R13, R13, R31, R12 ;  /* 0x0000001f0d0d7227 */ /* 0x008fe200078e000c */
[----:B------:R-:W-:Y:S02]  /*95b0*/  IABS R12, R37 ;  /* 0x00000025000c7213 */ /* 0x000fe40000000000 */
[----:B------:R-:W-:-:S03]  /*95c0*/  IABS R31, R2 ;  /* 0x00000002001f7213 */ /* 0x000fc60000000000 */
[----:B------:R-:W-:Y:S01]  /*95d0*/  IMAD.HI.U32 R13, R13, R12, RZ ;  /* 0x0000000c0d0d7227 */ /* 0x000fe200078e00ff */
[----:B------:R-:W-:-:S05]  /*95e0*/  IADD3 R31, RZ, -R31, RZ ;  /* 0x8000001fff1f7210 */ /* 0x000fca0007ffe0ff */
[----:B------:R-:W-:Y:S02]  /*95f0*/  IMAD R12, R13, R31, R12 ;  /* 0x0000001f0d0c7224 */ /* 0x000fe400078e020c */
[----:B------:R-:W1:Y:S03]  /*9600*/  S2R R13, SR_TID.X ;  /* 0x00000000000d7919 */ /* 0x000e660000002100 */
[----:B------:R-:W-:-:S13]  /*9610*/  ISETP.GT.U32.AND P0, PT, R3, R12, PT ;  /* 0x0000000c0300720c */ /* 0x000fda0003f04070 */
[----:B------:R-:W-:-:S05]  /*9620*/  @!P0 IMAD.IADD R12, R12, 0x1, -R3 ;  /* 0x000000010c0c8824 */ /* 0x000fca00078e0a03 */
[----:B------:R-:W-:Y:S02]  /*9630*/  ISETP.GT.U32.AND P0, PT, R3, R12, PT ;  /* 0x0000000c0300720c */ /* 0x000fe40003f04070 */
[----:B-1----:R-:W-:-:S11]  /*9640*/  LOP3.LUT R9, R13, 0x1f, RZ, 0xc0, !PT ;  /* 0x0000001f0d097812 */ /* 0x002fd600078ec0ff */
[----:B------:R-:W-:Y:S02]  /*9650*/  @!P0 IADD3 R12, R12, -R3, RZ ;  /* 0x800000030c0c8210 */ /* 0x000fe40007ffe0ff */
[----:B------:R-:W-:Y:S02]  /*9660*/  LOP3.LUT R3, RZ, R2, RZ, 0x33, !PT ;  /* 0x00000002ff037212 */ /* 0x000fe400078e33ff */
[C---:B------:R-:W-:Y:S01]  /*9670*/  LOP3.LUT R11, R13.reuse, 0x3, RZ, 0xc0, !PT ;  /* 0x000000030d0b7812 */ /* 0x040fe200078ec0ff */
[----:B------:R-:W-:Y:S01]  /*9680*/  @!P2 IMAD.MOV R12, RZ, RZ, -R12 ;  /* 0x000000ffff0ca224 */ /* 0x000fe200078e0a0c */
[----:B------:R-:W-:Y:S02]  /*9690*/  SHF.R.U32.HI R9, RZ, 0x2, R9 ;  /* 0x00000002ff097819 */ /* 0x000fe40000011609 */
[----:B------:R-:W-:Y:S01]  /*96a0*/  SHF.R.U32.HI R2, RZ, 0x2, R13 ;  /* 0x00000002ff027819 */ /* 0x000fe2000001160d */
[----:B------:R-:W-:Y:S01]  /*96b0*/  IMAD.SHL.U32 R13, R13, 0x8, RZ ;  /* 0x000000080d0d7824 */ /* 0x000fe200078e00ff */
[----:B------:R-:W-:-:S02]  /*96c0*/  SEL R3, R3, R12, !P1 ;  /* 0x0000000c03037207 */ /* 0x000fc40004800000 */
[----:B------:R-:W-:Y:S02]  /*96d0*/  SGXT.U32 R2, R2, 0x4 ;  /* 0x000000040202781a */ /* 0x000fe40000000000 */
[----:B------:R-:W-:Y:S01]  /*96e0*/  LEA R3, R0, R3, 0x3 ;  /* 0x0000000300037211 */ /* 0x000fe200078e18ff */
[----:B------:R-:W-:Y:S01]  /*96f0*/  IMAD R0, R11, 0x2, R36 ;  /* 0x000000020b007824 */ /* 0x000fe200078e0224 */
[----:B------:R-:W-:Y:S02]  /*9700*/  LOP3.LUT R36, R36, R9, RZ, 0xfc, !PT ;  /* 0x0000000924247212 */ /* 0x000fe400078efcff */
[----:B------:R-:W-:Y:S01]  /*9710*/  SHF.L.U32 R3, R3, 0x4, RZ ;  /* 0x0000000403037819 */ /* 0x000fe200000006ff */
[----:B------:R-:W-:Y:S01]  /*9720*/  IMAD R0, R9, 0x28, R0 ;  /* 0x0000002809007824 */ /* 0x000fe200078e0200 */
[----:B------:R-:W-:Y:S02]  /*9730*/  LOP3.LUT R9, R30, 0x18, R13, 0xf8, !PT ;  /* 0x000000181e097812 */ /* 0x000fe400078ef80d */
[----:B------:R-:W-:Y:S01]  /*9740*/  LOP3.LUT R3, R3, R2, RZ, 0xfc, !PT ;  /* 0x0000000203037212 */ /* 0x000fe200078efcff */
[----:B------:R-:W-:Y:S01]  /*9750*/  IMAD R2, R36, 0x5, R11 ;  /* 0x0000000524027824 */ /* 0x000fe200078e020b */
[----:B------:R-:W-:-:S02]  /*9760*/  LEA R0, R0, UR4, 0x1 ;  /* 0x0000000400007c11 */ /* 0x000fc4000f8e08ff */
[----:B------:R-:W-:Y:S02]  /*9770*/  ISETP.GE.AND P0, PT, R3, 0x1, PT ;  /* 0x000000010300780c */ /* 0x000fe40003f06270 */
[----:B------:R-:W-:Y:S02]  /*9780*/  SHF.L.U32 R2, R2, 0x3, RZ ;  /* 0x0000000302027819 */ /* 0x000fe400000006ff */
[----:B------:R-:W-:Y:S01]  /*9790*/  ISETP.LT.AND P0, PT, R9, 0x4800, !P0 ;  /* 0x000048000900780c */ /* 0x000fe20004701270 */
[----:B--2---:R-:W-:Y:S04]  /*97a0*/  STS.64 [R29], R24 ;  /* 0x000000181d007388 */ /* 0x004fe80000000a00 */
[----:B----4-:R-:W-:Y:S01]  /*97b0*/  STS.128 [R28+0x400], R20 ;  /* 0x000400141c007388 */ /* 0x010fe20000000c00 */
[----:B------:R-:W-:Y:S06]  /*97c0*/  BAR.SYNC.DEFER_BLOCKING 0x0 ;  /* 0x0000000000007b1d */ /* 0x000fec0000010000 */
[----:B------:R-:W-:Y:S04]  /*97d0*/  LDSM.16.M88.4 R20, [R26+UR4] ;  /* 0x000000041a14783b */ /* 0x000fe80008000200 */
[----:B------:R-:W1:Y:S02]  /*97e0*/  LDSM.16.M88.4 R24, [R27+UR4+0x400] ;  /* 0x000400041b18783b */ /* 0x000e640008000200 */
[----:B-1----:R-:W-:Y:S06]  /*97f0*/  HMMA.16816.F32.BF16 R16, R20, R24, R16 ;  /* 0x000000181410723c */ /* 0x002fec0000041810 */
[----:B------:R-:W-:-:S15]  /*9800*/  HMMA.16816.F32.BF16 R4, R20, R26, R4 ;  /* 0x0000001a1404723c */ /* 0x000fde0000041804 */
[----:B------:R-:W-:-:S03]  /*9810*/  NOP ;  /* 0x0000000000007918 */ /* 0x000fc60000000000 */
[----:B------:R-:W-:Y:S01]  /*9820*/  F2FP.BF16.F32.PACK_AB R17, R17, R16 ;  /* 0x000000101111723e */ /* 0x000fe200000010ff */
[----:B------:R-:W-:Y:S01]  /*9830*/  BAR.SYNC.DEFER_BLOCKING 0x0 ;  /* 0x0000000000007b1d */ /* 0x000fe20000010000 */
[----:B------:R-:W-:-:S04]  /*9840*/  F2FP.BF16.F32.PACK_AB R19, R19, R18 ;  /* 0x000000121313723e */ /* 0x000fc800000010ff */
[----:B------:R-:W-:Y:S02]  /*9850*/  F2FP.BF16.F32.PACK_AB R5, R5, R4 ;  /* 0x000000040505723e */ /* 0x000fe400000010ff */
[----:B------:R-:W-:Y:S02]  /*9860*/  F2FP.BF16.F32.PACK_AB R7, R7, R6 ;  /* 0x000000060707723e */ /* 0x000fe400000010ff */
[----:B------:R-:W-:Y:S01]  /*9870*/  LEA R4, R2, UR4, 0x1 ;  /* 0x0000000402047c11 */ /* 0x000fe2000f8e08ff */
[----:B------:R1:W-:Y:S04]  /*9880*/  STS [R0], R17 ;  /* 0x0000001100007388 */ /* 0x0003e80000000800 */
[----:B------:R1:W-:Y:S04]  /*9890*/  STS [R0+0x280], R19 ;  /* 0x0002801300007388 */ /* 0x0003e80000000800 */
[----:B------:R1:W-:Y:S04]  /*98a0*/  STS [R0+0x20], R5 ;  /* 0x0000200500007388 */ /* 0x0003e80000000800 */
[----:B------:R1:W-:Y:S01]  /*98b0*/  STS [R0+0x2a0], R7 ;  /* 0x0002a00700007388 */ /* 0x0003e20000000800 */
[----:B------:R-:W-:Y:S06]  /*98c0*/  BAR.SYNC.DEFER_BLOCKING 0x0 ;  /* 0x0000000000007b1d */ /* 0x000fec0000010000 */
[----:B-1----:R-:W-:Y:S05]  /*98d0*/  @!P0 EXIT ;  /* 0x000000000000894d */ /* 0x002fea0003800000 */
[----:B------:R-:W0:Y:S01]  /*98e0*/  LDS.128 R4, [R4] ;  /* 0x0000000004047984 */ /* 0x000e220000000c00 */
[----:B------:R-:W1:Y:S02]  /*98f0*/  LDC.64 R2, c[0x0][0x220] ;  /* 0x00008800ff027b82 */ /* 0x000e640000000a00 */
[----:B-1----:R-:W-:-:S05]  /*9900*/  IMAD.WIDE R2, R9, 0x2, R2 ;  /* 0x0000000209027825 */ /* 0x002fca00078e0202 */
[----:B0-----:R-:W-:Y:S01]  /*9910*/  STG.E.128 desc[UR6][R2.64], R4 ;  /* 0x0000000402007986 */ /* 0x001fe2000c101d06 */
[----:B------:R-:W-:Y:S05]  /*9920*/  EXIT ;  /* 0x000000000000794d */ /* 0x000fea0003800000 */
.L_x_0:
[----:B------:R-:W-:-:S00]  /*9930*/  BRA `(.L_x_0) ;  /* 0xfffffffc00fc7947 */ /* 0x000fc0000383ffff */
[----:B------:R-:W-:-:S00]  /*9940*/  NOP ;  /* 0x0000000000007918 */ /* 0x000fc00000000000 */
        /* <DEDUP_REMOVED lines=11> */
.L_x_1:


//--------------------- .nv.shared.triton_mm      --------------------------
	.section	.nv.shared.triton_mm,"aw",@nobits
	.sectionflags	@""
	.align	16
	.zero		1024


//--------------------- .nv.constant0.triton_mm   --------------------------
	.section	.nv.constant0.triton_mm,"a",@progbits
	.sectionflags	@""
	.align	4
.nv.constant0.triton_mm:
	.zero		552
